//
// Generated by NVIDIA NVVM Compiler
//
// Compiler Build ID: CL-36424714
// Cuda compilation tools, release 13.0, V13.0.88
// Based on NVVM 20.0.0
//

.version 9.0
.target sm_100
.address_size 64

	// .globl	_Z12HelloFromGPUv
.extern .func  (.param .b32 func_retval0) vprintf
(
	.param .b64 vprintf_param_0,
	.param .b64 vprintf_param_1
)
;
.global .align 1 .b8 $str[23] = {72, 101, 108, 108, 111, 32, 87, 111, 114, 108, 100, 32, 70, 114, 111, 109, 32, 71, 80, 85, 33, 10};

.visible .entry _Z12HelloFromGPUv()
{
	.reg .b32 	%r<3>;
	.reg .b64 	%rd<3>;

	mov.u64 	%rd1, $str;
	cvta.global.u64 	%rd2, %rd1;
	{ // callseq 0, 0
	.param .b64 param0;
	st.param.b64 	[param0], %rd2;
	.param .b64 param1;
	st.param.b64 	[param1], 0;
	.param .b32 retval0;
	call.uni (retval0), 
	vprintf, 
	(
	param0, 
	param1
	);
	ld.param.b32 	%r1, [retval0];
	} // callseq 0
	ret;

}


// ===== COMPILED SASS (sm_100) =====

	.target	sm_100

	.elftype	@"ET_EXEC"


//--------------------- .note.nv.tkinfo           --------------------------
	.section	.note.nv.tkinfo,"",@"SHT_NOTE"
	.sectionflags	@"SHF_NOTE_NV_TKINFO"
	.tkinfo
        /*0018*/ 	.word	0x00000002
        /*0030*/ 	.string	""
        /*0030*/ 	.string	"ptxas"
        /*0030*/ 	.string	"Cuda compilation tools, release 13.0, V13.0.88"
        /*0030*/ 	.string	"Build cuda_13.0.r13.0/compiler.36424714_0"
        /*0030*/ 	.string	"-arch sm_100 -m 64 "



//--------------------- .note.nv.cuinfo           --------------------------
	.section	.note.nv.cuinfo,"",@"SHT_NOTE"
	.sectionflags	@"SHF_NOTE_NV_CUINFO"
        /*0018*/ 	.short	0x0002
        /*001a*/ 	.short	0x0064
        /*001c*/ 	.short	0x0082
	.zero		2


//--------------------- .nv.info                  --------------------------
	.section	.nv.info,"",@"SHT_CUDA_INFO"
	.align	4


	//----- nvinfo : EIATTR_REGCOUNT
	.align		4
        /*0000*/ 	.byte	0x04, 0x2f
        /*0002*/ 	.short	(.L_2 - .L_1)
	.align		4
.L_1:
        /*0004*/ 	.word	index@(_Z12HelloFromGPUv)
        /*0008*/ 	.word	0x00000018


	//----- nvinfo : EIATTR_FRAME_SIZE
	.align		4
.L_2:
        /*000c*/ 	.byte	0x04, 0x11
        /*000e*/ 	.short	(.L_4 - .L_3)
	.align		4
.L_3:
        /*0010*/ 	.word	index@(_Z12HelloFromGPUv)
        /*0014*/ 	.word	0x00000000


	//----- nvinfo : EIATTR_MIN_STACK_SIZE
	.align		4
.L_4:
        /*0018*/ 	.byte	0x04, 0x12
        /*001a*/ 	.short	(.L_6 - .L_5)
	.align		4
.L_5:
        /*001c*/ 	.word	index@(_Z12HelloFromGPUv)
        /*0020*/ 	.word	0x00000000
.L_6:


//--------------------- .nv.compat                --------------------------
	.section	.nv.compat,"",@"SHT_CUDA_COMPAT_INFO"
	.align	4
        /*0000*/ 	.byte	0x02, 0x09, 0x00, 0x00, 0x02, 0x02, 0x01, 0x00, 0x02, 0x05, 0x05, 0x00, 0x03, 0x07, 0x01, 0x01
        /*0010*/ 	.byte	0x02, 0x03, 0x00, 0x00, 0x02, 0x06, 0x01, 0x00, 0x04, 0x0b, 0x08, 0x00, 0x09, 0x00, 0x00, 0x00
        /*0020*/ 	.byte	0x00, 0x00, 0x00, 0x00


//--------------------- .nv.info._Z12HelloFromGPUv --------------------------
	.section	.nv.info._Z12HelloFromGPUv,"",@"SHT_CUDA_INFO"
	.sectionflags	@""
	.align	4


	//----- nvinfo : EIATTR_CUDA_API_VERSION
	.align		4
        /*0000*/ 	.byte	0x04, 0x37
        /*0002*/ 	.short	(.L_8 - .L_7)
.L_7:
        /*0004*/ 	.word	0x00000082


	//----- nvinfo : EIATTR_SPARSE_MMA_MASK
	.align		4
.L_8:
        /*0008*/ 	.byte	0x03, 0x50
        /*000a*/ 	.short	0x0000


	//----- nvinfo : EIATTR_MAXREG_COUNT
	.align		4
        /*000c*/ 	.byte	0x03, 0x1b
        /*000e*/ 	.short	0x00ff


	//----- nvinfo : EIATTR_EXTERNS
	.align		4
        /*0010*/ 	.byte	0x04, 0x0f
        /*0012*/ 	.short	(.L_10 - .L_9)


	//   ....[0]....
	.align		4
.L_9:
        /*0014*/ 	.word	index@(vprintf)


	//----- nvinfo : EIATTR_MERCURY_ISA_VERSION
	.align		4
.L_10:
        /*0018*/ 	.byte	0x03, 0x5f
        /*001a*/ 	.short	0x0101


	//----- nvinfo : EIATTR_VRC_CTA_INIT_COUNT
	.align		4
        /*001c*/ 	.byte	0x02, 0x4a
	.zero		1
	.zero		1


	//----- nvinfo : EIATTR_SYSCALL_OFFSETS
	.align		4
        /*0020*/ 	.byte	0x04, 0x46
        /*0022*/ 	.short	(.L_12 - .L_11)


	//   ....[0]....
.L_11:
        /*0024*/ 	.word	0x00000080


	//----- nvinfo : EIATTR_EXIT_INSTR_OFFSETS
	.align		4
.L_12:
        /*0028*/ 	.byte	0x04, 0x1c
        /*002a*/ 	.short	(.L_14 - .L_13)


	//   ....[0]....
.L_13:
        /*002c*/ 	.word	0x00000090


	//----- nvinfo : EIATTR_SW_WAR
	.align		4
.L_14:
        /*0030*/ 	.byte	0x04, 0x36
        /*0032*/ 	.short	(.L_16 - .L_15)
.L_15:
        /*0034*/ 	.word	0x00000008
.L_16:


//--------------------- .nv.callgraph             --------------------------
	.section	.nv.callgraph,"",@"SHT_CUDA_CALLGRAPH"
	.align	4
	.sectionentsize	8
	.align		4
        /*0000*/ 	.word	0x00000000
	.align		4
        /*0004*/ 	.word	0xffffffff
	.align		4
        /*0008*/ 	.word	index@(_Z12HelloFromGPUv)
	.align		4
        /*000c*/ 	.word	index@(vprintf)
	.align		4
        /*0010*/ 	.word	0x00000000
	.align		4
        /*0014*/ 	.word	0xfffffffe
	.align		4
        /*0018*/ 	.word	0x00000000
	.align		4
        /*001c*/ 	.word	0xfffffffd
	.align		4
        /*0020*/ 	.word	0x00000000
	.align		4
        /*0024*/ 	.word	0xfffffffc


//--------------------- .nv.constant4             --------------------------
	.section	.nv.constant4,"a",@progbits
	.align	8
	.align		8
.nv.constant4:
        /*0000*/ 	.dword	vprintf
	.align		8
        /*0008*/ 	.dword	$str


//--------------------- .text._Z12HelloFromGPUv   --------------------------
	.section	.text._Z12HelloFromGPUv,"ax",@progbits
	.align	128
        .global         _Z12HelloFromGPUv
        .type           _Z12HelloFromGPUv,@function
        .size           _Z12HelloFromGPUv,(.L_x_2 - _Z12HelloFromGPUv)
        .other          _Z12HelloFromGPUv,@"STO_CUDA_ENTRY STV_DEFAULT"
_Z12HelloFromGPUv:
.text._Z12HelloFromGPUv:
[----:B------:R-:W0:Y:S01]  /*0000*/  LDC R1, c[0x0][0x37c] ;  /* 0x0000df00ff017b82 */ /* 0x000e220000000800 */
[----:B------:R-:W-:Y:S01]  /*0010*/  MOV R0, 0x0 ;  /* 0x0000000000007802 */ /* 0x000fe20000000f00 */
[----:B------:R-:W1:Y:S01]  /*0020*/  LDCU.64 UR4, c[0x4][0x8] ;  /* 0x01000100ff0477ac */ /* 0x000e620008000a00 */
[----:B------:R-:W-:-:S05]  /*0030*/  CS2R R6, SRZ ;  /* 0x0000000000067805 */ /* 0x000fca000001ff00 */
[----:B------:R2:W3:Y:S01]  /*0040*/  LDC.64 R2, c[0x4][R0] ;  /* 0x0100000000027b82 */ /* 0x0004e20000000a00 */
[----:B-1----:R-:W-:Y:S02]  /*0050*/  IMAD.U32 R4, RZ, RZ, UR4 ;  /* 0x00000004ff047e24 */ /* 0x002fe4000f8e00ff */
[----:B--2---:R-:W-:-:S07]  /*0060*/  IMAD.U32 R5, RZ, RZ, UR5 ;  /* 0x00000005ff057e24 */ /* 0x004fce000f8e00ff */
[----:B------:R-:W-:-:S07]  /*0070*/  LEPC R20, `(.L_x_0) ;  /* 0x000000001014794e */ /* 0x000fce0000000000 */
[----:B0--3--:R-:W-:Y:S05]  /*0080*/  CALL.ABS.NOINC R2 ;  /* 0x0000000002007343 */ /* 0x009fea0003c00000 */
.L_x_0:
[----:B------:R-:W-:Y:S05]  /*0090*/  EXIT ;  /* 0x000000000000794d */ /* 0x000fea0003800000 */
.L_x_1:
[----:B------:R-:W-:-:S00]  /*00a0*/  BRA `(.L_x_1) ;  /* 0xfffffffc00fc7947 */ /* 0x000fc0000383ffff */
[----:B------:R-:W-:-:S00]  /*00b0*/  NOP ;  /* 0x0000000000007918 */ /* 0x000fc00000000000 */
        /* <DEDUP_REMOVED lines=12> */
.L_x_2:


//--------------------- .nv.global.init           --------------------------
	.section	.nv.global.init,"aw",@progbits
.nv.global.init:
	.type		$str,@object
	.size		$str,(.L_0 - $str)
$str:
        /*0000*/ 	.byte	0x48, 0x65, 0x6c, 0x6c, 0x6f, 0x20, 0x57, 0x6f, 0x72, 0x6c, 0x64, 0x20, 0x46, 0x72, 0x6f, 0x6d
        /*0010*/ 	.byte	0x20, 0x47, 0x50, 0x55, 0x21, 0x0a, 0x00
.L_0:


//--------------------- .nv.shared.reserved.0     --------------------------
	.section	.nv.shared.reserved.0,"aw",@nobits
	.weak		__nv_reservedSMEM_offset_0_alias
	.size		__nv_reservedSMEM_offset_0_alias, 0, 64
	.other		__nv_reservedSMEM_offset_0_alias,@"STO_CUDA_RESERVED_SHARED STV_DEFAULT"
__nv_reservedSMEM_offset_0_alias:
	.zero		0
	.zero		64


//--------------------- .nv.constant0._Z12HelloFromGPUv --------------------------
	.section	.nv.constant0._Z12HelloFromGPUv,"a",@progbits
	.sectionflags	@""
	.align	4
.nv.constant0._Z12HelloFromGPUv:
	.zero		896


//--------------------- SYMBOLS --------------------------

	.type		.nv.reservedSmem.offset0,@object
	.size		.nv.reservedSmem.offset0,0x4
	.type		vprintf,@function
